//
// Generated by NVIDIA NVVM Compiler
//
// Compiler Build ID: CL-36424714
// Cuda compilation tools, release 13.0, V13.0.88
// Based on NVVM 20.0.0
//

.version 9.0
.target sm_100
.address_size 64

	// .globl	_Z26MatrixMutilplicationKernelPiS_S_i

.visible .entry _Z26MatrixMutilplicationKernelPiS_S_i(
	.param .u64 .ptr .align 1 _Z26MatrixMutilplicationKernelPiS_S_i_param_0,
	.param .u64 .ptr .align 1 _Z26MatrixMutilplicationKernelPiS_S_i_param_1,
	.param .u64 .ptr .align 1 _Z26MatrixMutilplicationKernelPiS_S_i_param_2,
	.param .u32 _Z26MatrixMutilplicationKernelPiS_S_i_param_3
)
{
	.reg .pred 	%p<10>;
	.reg .b32 	%r<130>;
	.reg .b64 	%rd<65>;

	ld.param.u64 	%rd10, [_Z26MatrixMutilplicationKernelPiS_S_i_param_0];
	ld.param.u64 	%rd11, [_Z26MatrixMutilplicationKernelPiS_S_i_param_1];
	ld.param.u64 	%rd9, [_Z26MatrixMutilplicationKernelPiS_S_i_param_2];
	ld.param.u32 	%r49, [_Z26MatrixMutilplicationKernelPiS_S_i_param_3];
	cvta.to.global.u64 	%rd1, %rd11;
	cvta.to.global.u64 	%rd2, %rd10;
	mov.u32 	%r1, %tid.x;
	mov.u32 	%r2, %tid.y;
	setp.lt.s32 	%p1, %r49, 1;
	mov.b32 	%r129, 0;
	@%p1 bra 	$L__BB0_12;
	mul.lo.s32 	%r3, %r49, %r2;
	and.b32  	%r4, %r49, 7;
	setp.lt.u32 	%p2, %r49, 8;
	mov.b32 	%r124, 0;
	mov.u32 	%r129, %r124;
	@%p2 bra 	$L__BB0_4;
	and.b32  	%r124, %r49, 2147483640;
	neg.s32 	%r118, %r124;
	add.s32 	%r117, %r1, %r49;
	shl.b32 	%r8, %r49, 3;
	shl.b32 	%r54, %r49, 1;
	add.s32 	%r116, %r1, %r54;
	mad.lo.s32 	%r115, %r49, 3, %r1;
	shl.b32 	%r55, %r49, 2;
	add.s32 	%r114, %r1, %r55;
	mad.lo.s32 	%r113, %r49, 5, %r1;
	mad.lo.s32 	%r112, %r49, 6, %r1;
	mad.lo.s32 	%r111, %r49, 7, %r1;
	mul.wide.u32 	%rd12, %r1, 4;
	add.s64 	%rd64, %rd1, %rd12;
	mul.wide.u32 	%rd13, %r3, 4;
	add.s64 	%rd14, %rd13, %rd2;
	add.s64 	%rd63, %rd14, 16;
	mov.b32 	%r129, 0;
	mul.wide.u32 	%rd29, %r8, 4;
$L__BB0_3:
	.pragma "nounroll";
	ld.global.u32 	%r56, [%rd63+-16];
	ld.global.u32 	%r57, [%rd64];
	mad.lo.s32 	%r58, %r57, %r56, %r129;
	ld.global.u32 	%r59, [%rd63+-12];
	mul.wide.u32 	%rd15, %r117, 4;
	add.s64 	%rd16, %rd1, %rd15;
	ld.global.u32 	%r60, [%rd16];
	mad.lo.s32 	%r61, %r60, %r59, %r58;
	ld.global.u32 	%r62, [%rd63+-8];
	mul.wide.u32 	%rd17, %r116, 4;
	add.s64 	%rd18, %rd1, %rd17;
	ld.global.u32 	%r63, [%rd18];
	mad.lo.s32 	%r64, %r63, %r62, %r61;
	ld.global.u32 	%r65, [%rd63+-4];
	mul.wide.u32 	%rd19, %r115, 4;
	add.s64 	%rd20, %rd1, %rd19;
	ld.global.u32 	%r66, [%rd20];
	mad.lo.s32 	%r67, %r66, %r65, %r64;
	ld.global.u32 	%r68, [%rd63];
	mul.wide.u32 	%rd21, %r114, 4;
	add.s64 	%rd22, %rd1, %rd21;
	ld.global.u32 	%r69, [%rd22];
	mad.lo.s32 	%r70, %r69, %r68, %r67;
	ld.global.u32 	%r71, [%rd63+4];
	mul.wide.u32 	%rd23, %r113, 4;
	add.s64 	%rd24, %rd1, %rd23;
	ld.global.u32 	%r72, [%rd24];
	mad.lo.s32 	%r73, %r72, %r71, %r70;
	ld.global.u32 	%r74, [%rd63+8];
	mul.wide.u32 	%rd25, %r112, 4;
	add.s64 	%rd26, %rd1, %rd25;
	ld.global.u32 	%r75, [%rd26];
	mad.lo.s32 	%r76, %r75, %r74, %r73;
	ld.global.u32 	%r77, [%rd63+12];
	mul.wide.u32 	%rd27, %r111, 4;
	add.s64 	%rd28, %rd1, %rd27;
	ld.global.u32 	%r78, [%rd28];
	mad.lo.s32 	%r129, %r78, %r77, %r76;
	add.s32 	%r118, %r118, 8;
	add.s32 	%r117, %r117, %r8;
	add.s32 	%r116, %r116, %r8;
	add.s32 	%r115, %r115, %r8;
	add.s32 	%r114, %r114, %r8;
	add.s32 	%r113, %r113, %r8;
	add.s32 	%r112, %r112, %r8;
	add.s32 	%r111, %r111, %r8;
	add.s64 	%rd64, %rd64, %rd29;
	add.s64 	%rd63, %rd63, 32;
	setp.ne.s32 	%p3, %r118, 0;
	@%p3 bra 	$L__BB0_3;
$L__BB0_4:
	setp.eq.s32 	%p4, %r4, 0;
	@%p4 bra 	$L__BB0_12;
	and.b32  	%r36, %r49, 3;
	setp.lt.u32 	%p5, %r4, 4;
	@%p5 bra 	$L__BB0_7;
	add.s32 	%r80, %r124, %r3;
	mul.wide.u32 	%rd30, %r80, 4;
	add.s64 	%rd31, %rd2, %rd30;
	ld.global.u32 	%r81, [%rd31];
	mad.lo.s32 	%r82, %r124, %r49, %r1;
	mul.wide.u32 	%rd32, %r82, 4;
	add.s64 	%rd33, %rd1, %rd32;
	ld.global.u32 	%r83, [%rd33];
	mad.lo.s32 	%r84, %r83, %r81, %r129;
	cvt.u64.u32 	%rd34, %r3;
	cvt.u64.u32 	%rd35, %r124;
	add.s64 	%rd36, %rd35, %rd34;
	shl.b64 	%rd37, %rd36, 2;
	add.s64 	%rd38, %rd2, %rd37;
	ld.global.u32 	%r85, [%rd38+4];
	add.s32 	%r86, %r82, %r49;
	mul.wide.u32 	%rd39, %r86, 4;
	add.s64 	%rd40, %rd1, %rd39;
	ld.global.u32 	%r87, [%rd40];
	mad.lo.s32 	%r88, %r87, %r85, %r84;
	ld.global.u32 	%r89, [%rd38+8];
	add.s32 	%r90, %r86, %r49;
	mul.wide.u32 	%rd41, %r90, 4;
	add.s64 	%rd42, %rd1, %rd41;
	ld.global.u32 	%r91, [%rd42];
	mad.lo.s32 	%r92, %r91, %r89, %r88;
	ld.global.u32 	%r93, [%rd38+12];
	add.s32 	%r94, %r90, %r49;
	mul.wide.u32 	%rd43, %r94, 4;
	add.s64 	%rd44, %rd1, %rd43;
	ld.global.u32 	%r95, [%rd44];
	mad.lo.s32 	%r129, %r95, %r93, %r92;
	add.s32 	%r124, %r124, 4;
$L__BB0_7:
	setp.eq.s32 	%p6, %r36, 0;
	@%p6 bra 	$L__BB0_12;
	setp.eq.s32 	%p7, %r36, 1;
	@%p7 bra 	$L__BB0_10;
	add.s32 	%r97, %r124, %r3;
	mul.wide.u32 	%rd45, %r97, 4;
	add.s64 	%rd46, %rd2, %rd45;
	ld.global.u32 	%r98, [%rd46];
	mad.lo.s32 	%r99, %r124, %r49, %r1;
	mul.wide.u32 	%rd47, %r99, 4;
	add.s64 	%rd48, %rd1, %rd47;
	ld.global.u32 	%r100, [%rd48];
	mad.lo.s32 	%r101, %r100, %r98, %r129;
	cvt.u64.u32 	%rd49, %r3;
	cvt.u64.u32 	%rd50, %r124;
	add.s64 	%rd51, %rd50, %rd49;
	shl.b64 	%rd52, %rd51, 2;
	add.s64 	%rd53, %rd2, %rd52;
	ld.global.u32 	%r102, [%rd53+4];
	add.s32 	%r103, %r99, %r49;
	mul.wide.u32 	%rd54, %r103, 4;
	add.s64 	%rd55, %rd1, %rd54;
	ld.global.u32 	%r104, [%rd55];
	mad.lo.s32 	%r129, %r104, %r102, %r101;
	add.s32 	%r124, %r124, 2;
$L__BB0_10:
	and.b32  	%r105, %r49, 1;
	setp.eq.b32 	%p8, %r105, 1;
	not.pred 	%p9, %p8;
	@%p9 bra 	$L__BB0_12;
	add.s32 	%r106, %r124, %r3;
	mul.wide.u32 	%rd56, %r106, 4;
	add.s64 	%rd57, %rd2, %rd56;
	ld.global.u32 	%r107, [%rd57];
	mad.lo.s32 	%r108, %r124, %r49, %r1;
	mul.wide.u32 	%rd58, %r108, 4;
	add.s64 	%rd59, %rd1, %rd58;
	ld.global.u32 	%r109, [%rd59];
	mad.lo.s32 	%r129, %r109, %r107, %r129;
$L__BB0_12:
	cvta.to.global.u64 	%rd60, %rd9;
	mad.lo.s32 	%r110, %r49, %r2, %r1;
	mul.wide.s32 	%rd61, %r110, 4;
	add.s64 	%rd62, %rd60, %rd61;
	st.global.u32 	[%rd62], %r129;
	ret;

}


// ===== COMPILED SASS (sm_100) =====

	.target	sm_100

	.elftype	@"ET_EXEC"


//--------------------- .note.nv.tkinfo           --------------------------
	.section	.note.nv.tkinfo,"",@"SHT_NOTE"
	.sectionflags	@"SHF_NOTE_NV_TKINFO"
	.tkinfo
        /*0018*/ 	.word	0x00000002
        /*0030*/ 	.string	""
        /*0030*/ 	.string	"ptxas"
        /*0030*/ 	.string	"Cuda compilation tools, release 13.0, V13.0.88"
        /*0030*/ 	.string	"Build cuda_13.0.r13.0/compiler.36424714_0"
        /*0030*/ 	.string	"-arch sm_100 -m 64 "



//--------------------- .note.nv.cuinfo           --------------------------
	.section	.note.nv.cuinfo,"",@"SHT_NOTE"
	.sectionflags	@"SHF_NOTE_NV_CUINFO"
        /*0018*/ 	.short	0x0002
        /*001a*/ 	.short	0x0064
        /*001c*/ 	.short	0x0082
	.zero		2


//--------------------- .nv.info                  --------------------------
	.section	.nv.info,"",@"SHT_CUDA_INFO"
	.align	4


	//----- nvinfo : EIATTR_REGCOUNT
	.align		4
        /*0000*/ 	.byte	0x04, 0x2f
        /*0002*/ 	.short	(.L_1 - .L_0)
	.align		4
.L_0:
        /*0004*/ 	.word	index@(_Z26MatrixMutilplicationKernelPiS_S_i)
        /*0008*/ 	.word	0x00000020


	//----- nvinfo : EIATTR_FRAME_SIZE
	.align		4
.L_1:
        /*000c*/ 	.byte	0x04, 0x11
        /*000e*/ 	.short	(.L_3 - .L_2)
	.align		4
.L_2:
        /*0010*/ 	.word	index@(_Z26MatrixMutilplicationKernelPiS_S_i)
        /*0014*/ 	.word	0x00000000


	//----- nvinfo : EIATTR_MIN_STACK_SIZE
	.align		4
.L_3:
        /*0018*/ 	.byte	0x04, 0x12
        /*001a*/ 	.short	(.L_5 - .L_4)
	.align		4
.L_4:
        /*001c*/ 	.word	index@(_Z26MatrixMutilplicationKernelPiS_S_i)
        /*0020*/ 	.word	0x00000000
.L_5:


//--------------------- .nv.compat                --------------------------
	.section	.nv.compat,"",@"SHT_CUDA_COMPAT_INFO"
	.align	4
        /*0000*/ 	.byte	0x02, 0x09, 0x00, 0x00, 0x02, 0x02, 0x01, 0x00, 0x02, 0x05, 0x05, 0x00, 0x03, 0x07, 0x01, 0x01
        /*0010*/ 	.byte	0x02, 0x03, 0x00, 0x00, 0x02, 0x06, 0x01, 0x00, 0x04, 0x0b, 0x08, 0x00, 0x09, 0x00, 0x00, 0x00
        /*0020*/ 	.byte	0x00, 0x00, 0x00, 0x00


//--------------------- .nv.info._Z26MatrixMutilplicationKernelPiS_S_i --------------------------
	.section	.nv.info._Z26MatrixMutilplicationKernelPiS_S_i,"",@"SHT_CUDA_INFO"
	.sectionflags	@""
	.align	4


	//----- nvinfo : EIATTR_CUDA_API_VERSION
	.align		4
        /*0000*/ 	.byte	0x04, 0x37
        /*0002*/ 	.short	(.L_7 - .L_6)
.L_6:
        /*0004*/ 	.word	0x00000082


	//----- nvinfo : EIATTR_KPARAM_INFO
	.align		4
.L_7:
        /*0008*/ 	.byte	0x04, 0x17
        /*000a*/ 	.short	(.L_9 - .L_8)
.L_8:
        /*000c*/ 	.word	0x00000000
        /*0010*/ 	.short	0x0003
        /*0012*/ 	.short	0x0018
        /*0014*/ 	.byte	0x00, 0xf0, 0x11, 0x00


	//----- nvinfo : EIATTR_KPARAM_INFO
	.align		4
.L_9:
        /*0018*/ 	.byte	0x04, 0x17
        /*001a*/ 	.short	(.L_11 - .L_10)
.L_10:
        /*001c*/ 	.word	0x00000000
        /*0020*/ 	.short	0x0002
        /*0022*/ 	.short	0x0010
        /*0024*/ 	.byte	0x00, 0xf5, 0x21, 0x00


	//----- nvinfo : EIATTR_KPARAM_INFO
	.align		4
.L_11:
        /*0028*/ 	.byte	0x04, 0x17
        /*002a*/ 	.short	(.L_13 - .L_12)
.L_12:
        /*002c*/ 	.word	0x00000000
        /*0030*/ 	.short	0x0001
        /*0032*/ 	.short	0x0008
        /*0034*/ 	.byte	0x00, 0xf5, 0x21, 0x00


	//----- nvinfo : EIATTR_KPARAM_INFO
	.align		4
.L_13:
        /*0038*/ 	.byte	0x04, 0x17
        /*003a*/ 	.short	(.L_15 - .L_14)
.L_14:
        /*003c*/ 	.word	0x00000000
        /*0040*/ 	.short	0x0000
        /*0042*/ 	.short	0x0000
        /*0044*/ 	.byte	0x00, 0xf5, 0x21, 0x00


	//----- nvinfo : EIATTR_SPARSE_MMA_MASK
	.align		4
.L_15:
        /*0048*/ 	.byte	0x03, 0x50
        /*004a*/ 	.short	0x0000


	//----- nvinfo : EIATTR_MAXREG_COUNT
	.align		4
        /*004c*/ 	.byte	0x03, 0x1b
        /*004e*/ 	.short	0x00ff


	//----- nvinfo : EIATTR_MERCURY_ISA_VERSION
	.align		4
        /*0050*/ 	.byte	0x03, 0x5f
        /*0052*/ 	.short	0x0101


	//----- nvinfo : EIATTR_VRC_CTA_INIT_COUNT
	.align		4
        /*0054*/ 	.byte	0x02, 0x4a
	.zero		1
	.zero		1


	//----- nvinfo : EIATTR_EXIT_INSTR_OFFSETS
	.align		4
        /*0058*/ 	.byte	0x04, 0x1c
        /*005a*/ 	.short	(.L_17 - .L_16)


	//   ....[0]....
.L_16:
        /*005c*/ 	.word	0x00000960


	//----- nvinfo : EIATTR_CBANK_PARAM_SIZE
	.align		4
.L_17:
        /*0060*/ 	.byte	0x03, 0x19
        /*0062*/ 	.short	0x001c


	//----- nvinfo : EIATTR_PARAM_CBANK
	.align		4
        /*0064*/ 	.byte	0x04, 0x0a
        /*0066*/ 	.short	(.L_19 - .L_18)
	.align		4
.L_18:
        /*0068*/ 	.word	index@(.nv.constant0._Z26MatrixMutilplicationKernelPiS_S_i)
        /*006c*/ 	.short	0x0380
        /*006e*/ 	.short	0x001c


	//----- nvinfo : EIATTR_SW_WAR
	.align		4
.L_19:
        /*0070*/ 	.byte	0x04, 0x36
        /*0072*/ 	.short	(.L_21 - .L_20)
.L_20:
        /*0074*/ 	.word	0x00000008
.L_21:


//--------------------- .nv.callgraph             --------------------------
	.section	.nv.callgraph,"",@"SHT_CUDA_CALLGRAPH"
	.align	4
	.sectionentsize	8
	.align		4
        /*0000*/ 	.word	0x00000000
	.align		4
        /*0004*/ 	.word	0xffffffff
	.align		4
        /*0008*/ 	.word	0x00000000
	.align		4
        /*000c*/ 	.word	0xfffffffe
	.align		4
        /*0010*/ 	.word	0x00000000
	.align		4
        /*0014*/ 	.word	0xfffffffd
	.align		4
        /*0018*/ 	.word	0x00000000
	.align		4
        /*001c*/ 	.word	0xfffffffc


//--------------------- .text._Z26MatrixMutilplicationKernelPiS_S_i --------------------------
	.section	.text._Z26MatrixMutilplicationKernelPiS_S_i,"ax",@progbits
	.align	128
        .global         _Z26MatrixMutilplicationKernelPiS_S_i
        .type           _Z26MatrixMutilplicationKernelPiS_S_i,@function
        .size           _Z26MatrixMutilplicationKernelPiS_S_i,(.L_x_5 - _Z26MatrixMutilplicationKernelPiS_S_i)
        .other          _Z26MatrixMutilplicationKernelPiS_S_i,@"STO_CUDA_ENTRY STV_DEFAULT"
_Z26MatrixMutilplicationKernelPiS_S_i:
.text._Z26MatrixMutilplicationKernelPiS_S_i:
[----:B------:R-:W-:Y:S08]  /*0000*/  LDC R1, c[0x0][0x37c] ;  /* 0x0000df00ff017b82 */ /* 0x000ff00000000800 */
[----:B------:R-:W0:Y:S01]  /*0010*/  LDC R0, c[0x0][0x398] ;  /* 0x0000e600ff007b82 */ /* 0x000e220000000800 */
[----:B------:R-:W1:Y:S01]  /*0020*/  S2R R3, SR_TID.X ;  /* 0x0000000000037919 */ /* 0x000e620000002100 */
[----:B------:R-:W2:Y:S01]  /*0030*/  LDCU.64 UR4, c[0x0][0x358] ;  /* 0x00006b00ff0477ac */ /* 0x000ea20008000a00 */
[----:B------:R-:W-:Y:S01]  /*0040*/  HFMA2 R20, -RZ, RZ, 0, 0 ;  /* 0x00000000ff147431 */ /* 0x000fe200000001ff */
[----:B------:R-:W3:Y:S01]  /*0050*/  S2R R5, SR_TID.Y ;  /* 0x0000000000057919 */ /* 0x000ee20000002200 */
[----:B0-----:R-:W-:-:S13]  /*0060*/  ISETP.GE.AND P0, PT, R0, 0x1, PT ;  /* 0x000000010000780c */ /* 0x001fda0003f06270 */
[----:B-123--:R-:W-:Y:S05]  /*0070*/  @!P0 BRA `(.L_x_0) ;  /* 0x0000000800288947 */ /* 0x00efea0003800000 */
[C---:B------:R-:W-:Y:S01]  /*0080*/  ISETP.GE.U32.AND P1, PT, R0.reuse, 0x8, PT ;  /* 0x000000080000780c */ /* 0x040fe20003f26070 */
[----:B------:R-:W-:Y:S01]  /*0090*/  IMAD R6, R5, R0, RZ ;  /* 0x0000000005067224 */ /* 0x000fe200078e02ff */
[----:B------:R-:W-:Y:S02]  /*00a0*/  LOP3.LUT R4, R0, 0x7, RZ, 0xc0, !PT ;  /* 0x0000000700047812 */ /* 0x000fe400078ec0ff */
[----:B------:R-:W-:Y:S02]  /*00b0*/  MOV R7, RZ ;  /* 0x000000ff00077202 */ /* 0x000fe40000000f00 */
[----:B------:R-:W-:Y:S02]  /*00c0*/  ISETP.NE.AND P0, PT, R4, RZ, PT ;  /* 0x000000ff0400720c */ /* 0x000fe40003f05270 */
[----:B------:R-:W-:-:S05]  /*00d0*/  MOV R20, RZ ;  /* 0x000000ff00147202 */ /* 0x000fca0000000f00 */
[----:B------:R-:W-:Y:S06]  /*00e0*/  @!P1 BRA `(.L_x_1) ;  /* 0x0000000000fc9947 */ /* 0x000fec0003800000 */
[----:B------:R-:W0:Y:S01]  /*00f0*/  LDC.64 R8, c[0x0][0x380] ;  /* 0x0000e000ff087b82 */ /* 0x000e220000000a00 */
[C---:B------:R-:W-:Y:S01]  /*0100*/  LOP3.LUT R7, R0.reuse, 0x7ffffff8, RZ, 0xc0, !PT ;  /* 0x7ffffff800077812 */ /* 0x040fe200078ec0ff */
[C-C-:B------:R-:W-:Y:S01]  /*0110*/  IMAD R11, R0.reuse, 0x3, R3.reuse ;  /* 0x00000003000b7824 */ /* 0x140fe200078e0203 */
[----:B------:R-:W-:Y:S01]  /*0120*/  IADD3 R2, PT, PT, R3, R0, RZ ;  /* 0x0000000003027210 */ /* 0x000fe20007ffe0ff */
[C-C-:B------:R-:W-:Y:S01]  /*0130*/  IMAD R29, R0.reuse, 0x5, R3.reuse ;  /* 0x00000005001d7824 */ /* 0x140fe200078e0203 */
[C---:B------:R-:W-:Y:S01]  /*0140*/  SHF.L.U32 R10, R0.reuse, 0x3, RZ ;  /* 0x00000003000a7819 */ /* 0x040fe200000006ff */
[C-C-:B------:R-:W-:Y:S01]  /*0150*/  IMAD R26, R0.reuse, 0x6, R3.reuse ;  /* 0x00000006001a7824 */ /* 0x140fe200078e0203 */
[C---:B------:R-:W-:Y:S01]  /*0160*/  LEA R27, R0.reuse, R3, 0x2 ;  /* 0x00000003001b7211 */ /* 0x040fe200078e10ff */
[----:B------:R-:W1:Y:S01]  /*0170*/  LDC.64 R12, c[0x0][0x388] ;  /* 0x0000e200ff0c7b82 */ /* 0x000e620000000a00 */
[----:B------:R-:W-:Y:S01]  /*0180*/  IMAD R28, R0, 0x7, R3 ;  /* 0x00000007001c7824 */ /* 0x000fe200078e0203 */
[----:B------:R-:W-:Y:S01]  /*0190*/  MOV R20, RZ ;  /* 0x000000ff00147202 */ /* 0x000fe20000000f00 */
[----:B0-----:R-:W-:-:S03]  /*01a0*/  IMAD.WIDE.U32 R8, R6, 0x4, R8 ;  /* 0x0000000406087825 */ /* 0x001fc600078e0008 */
[----:B------:R-:W-:Y:S01]  /*01b0*/  IADD3 R19, P1, PT, R8, 0x10, RZ ;  /* 0x0000001008137810 */ /* 0x000fe20007f3e0ff */
[----:B------:R-:W-:Y:S02]  /*01c0*/  IMAD.MOV R8, RZ, RZ, -R7 ;  /* 0x000000ffff087224 */ /* 0x000fe400078e0a07 */
[----:B-1----:R-:W-:Y:S01]  /*01d0*/  IMAD.WIDE.U32 R16, R3, 0x4, R12 ;  /* 0x0000000403107825 */ /* 0x002fe200078e000c */
[----:B------:R-:W-:Y:S02]  /*01e0*/  IADD3.X R22, PT, PT, RZ, R9, RZ, P1, !PT ;  /* 0x00000009ff167210 */ /* 0x000fe40000ffe4ff */
[----:B------:R-:W-:-:S07]  /*01f0*/  LEA R9, R0, R3, 0x1 ;  /* 0x0000000300097211 */ /* 0x000fce00078e08ff */
.L_x_2:
[----:B------:R-:W-:Y:S02]  /*0200*/  MOV R14, R19 ;  /* 0x00000013000e7202 */ /* 0x000fe40000000f00 */
[----:B------:R-:W-:Y:S01]  /*0210*/  MOV R15, R22 ;  /* 0x00000016000f7202 */ /* 0x000fe20000000f00 */
[--C-:B------:R-:W-:Y:S01]  /*0220*/  IMAD.WIDE.U32 R18, R2, 0x4, R12.reuse ;  /* 0x0000000402127825 */ /* 0x100fe200078e000c */
[----:B------:R-:W2:Y:S04]  /*0230*/  LDG.E R22, desc[UR4][R16.64] ;  /* 0x0000000410167981 */ /* 0x000ea8000c1e1900 */
[----:B------:R-:W2:Y:S04]  /*0240*/  LDG.E R21, desc[UR4][R14.64+-0x10] ;  /* 0xfffff0040e157981 */ /* 0x000ea8000c1e1900 */
[----:B------:R-:W3:Y:S04]  /*0250*/  LDG.E R18, desc[UR4][R18.64] ;  /* 0x0000000412127981 */ /* 0x000ee8000c1e1900 */
[----:B------:R-:W3:Y:S01]  /*0260*/  LDG.E R23, desc[UR4][R14.64+-0xc] ;  /* 0xfffff4040e177981 */ /* 0x000ee2000c1e1900 */
[----:B------:R-:W-:-:S06]  /*0270*/  IMAD.WIDE.U32 R24, R9, 0x4, R12 ;  /* 0x0000000409187825 */ /* 0x000fcc00078e000c */
[----:B------:R-:W4:Y:S04]  /*0280*/  LDG.E R24, desc[UR4][R24.64] ;  /* 0x0000000418187981 */ /* 0x000f28000c1e1900 */
[----:B------:R-:W5:Y:S01]  /*0290*/  LDG.E R25, desc[UR4][R14.64+0x4] ;  /* 0x000004040e197981 */ /* 0x000f62000c1e1900 */
[----:B--2---:R-:W-:-:S03]  /*02a0*/  IMAD R20, R21, R22, R20 ;  /* 0x0000001615147224 */ /* 0x004fc600078e0214 */
[----:B------:R-:W4:Y:S01]  /*02b0*/  LDG.E R21, desc[UR4][R14.64+-0x8] ;  /* 0xfffff8040e157981 */ /* 0x000f22000c1e1900 */
[----:B---3--:R-:W-:Y:S02]  /*02c0*/  IMAD R20, R23, R18, R20 ;  /* 0x0000001217147224 */ /* 0x008fe400078e0214 */
[----:B------:R-:W-:-:S06]  /*02d0*/  IMAD.WIDE.U32 R22, R11, 0x4, R12 ;  /* 0x000000040b167825 */ /* 0x000fcc00078e000c */
[----:B------:R-:W2:Y:S04]  /*02e0*/  LDG.E R22, desc[UR4][R22.64] ;  /* 0x0000000416167981 */ /* 0x000ea8000c1e1900 */
[----:B------:R-:W2:Y:S01]  /*02f0*/  LDG.E R23, desc[UR4][R14.64+-0x4] ;  /* 0xfffffc040e177981 */ /* 0x000ea2000c1e1900 */
[----:B------:R-:W-:-:S06]  /*0300*/  IMAD.WIDE.U32 R18, R27, 0x4, R12 ;  /* 0x000000041b127825 */ /* 0x000fcc00078e000c */
[----:B------:R-:W3:Y:S04]  /*0310*/  LDG.E R18, desc[UR4][R18.64] ;  /* 0x0000000412127981 */ /* 0x000ee8000c1e1900 */
[----:B------:R-:W3:Y:S01]  /*0320*/  LDG.E R19, desc[UR4][R14.64] ;  /* 0x000000040e137981 */ /* 0x000ee2000c1e1900 */
[----:B----4-:R-:W-:-:S04]  /*0330*/  IMAD R20, R21, R24, R20 ;  /* 0x0000001815147224 */ /* 0x010fc800078e0214 */
[----:B--2---:R-:W-:Y:S02]  /*0340*/  IMAD R22, R23, R22, R20 ;  /* 0x0000001617167224 */ /* 0x004fe400078e0214 */
[----:B------:R-:W-:-:S06]  /*0350*/  IMAD.WIDE.U32 R20, R29, 0x4, R12 ;  /* 0x000000041d147825 */ /* 0x000fcc00078e000c */
[----:B------:R-:W5:Y:S01]  /*0360*/  LDG.E R20, desc[UR4][R20.64] ;  /* 0x0000000414147981 */ /* 0x000f62000c1e1900 */
[----:B---3--:R-:W-:-:S03]  /*0370*/  IMAD R24, R19, R18, R22 ;  /* 0x0000001213187224 */ /* 0x008fc600078e0216 */
[----:B------:R-:W2:Y:S01]  /*0380*/  LDG.E R21, desc[UR4][R14.64+0xc] ;  /* 0x00000c040e157981 */ /* 0x000ea2000c1e1900 */
[----:B------:R-:W-:-:S03]  /*0390*/  IMAD.WIDE.U32 R22, R26, 0x4, R12 ;  /* 0x000000041a167825 */ /* 0x000fc600078e000c */
[----:B------:R-:W3:Y:S04]  /*03a0*/  LDG.E R19, desc[UR4][R14.64+0x8] ;  /* 0x000008040e137981 */ /* 0x000ee8000c1e1900 */
[----:B------:R-:W3:Y:S01]  /*03b0*/  LDG.E R22, desc[UR4][R22.64] ;  /* 0x0000000416167981 */ /* 0x000ee2000c1e1900 */
[----:B-----5:R-:W-:Y:S02]  /*03c0*/  IMAD R18, R25, R20, R24 ;  /* 0x0000001419127224 */ /* 0x020fe400078e0218 */
[----:B------:R-:W-:-:S06]  /*03d0*/  IMAD.WIDE.U32 R24, R28, 0x4, R12 ;  /* 0x000000041c187825 */ /* 0x000fcc00078e000c */
[----:B------:R-:W2:Y:S01]  /*03e0*/  LDG.E R24, desc[UR4][R24.64] ;  /* 0x0000000418187981 */ /* 0x000ea2000c1e1900 */
[----:B------:R-:W-:Y:S01]  /*03f0*/  IADD3 R8, PT, PT, R8, 0x8, RZ ;  /* 0x0000000808087810 */ /* 0x000fe20007ffe0ff */
[----:B---3--:R-:W-:Y:S01]  /*0400*/  IMAD R18, R19, R22, R18 ;  /* 0x0000001613127224 */ /* 0x008fe200078e0212 */
[----:B------:R-:W-:-:S04]  /*0410*/  IADD3 R19, P1, PT, R14, 0x20, RZ ;  /* 0x000000200e137810 */ /* 0x000fc80007f3e0ff */
[----:B------:R-:W-:Y:S02]  /*0420*/  IADD3.X R22, PT, PT, RZ, R15, RZ, P1, !PT ;  /* 0x0000000fff167210 */ /* 0x000fe40000ffe4ff */
[----:B------:R-:W-:Y:S01]  /*0430*/  ISETP.NE.AND P1, PT, R8, RZ, PT ;  /* 0x000000ff0800720c */ /* 0x000fe20003f25270 */
[C---:B------:R-:W-:Y:S01]  /*0440*/  IMAD.IADD R11, R10.reuse, 0x1, R11 ;  /* 0x000000010a0b7824 */ /* 0x040fe200078e020b */
[C---:B------:R-:W-:Y:S01]  /*0450*/  IADD3 R2, PT, PT, R10.reuse, R2, RZ ;  /* 0x000000020a027210 */ /* 0x040fe20007ffe0ff */
[C---:B------:R-:W-:Y:S01]  /*0460*/  IMAD.WIDE.U32 R16, R10.reuse, 0x4, R16 ;  /* 0x000000040a107825 */ /* 0x040fe200078e0010 */
[C---:B------:R-:W-:Y:S02]  /*0470*/  IADD3 R9, PT, PT, R10.reuse, R9, RZ ;  /* 0x000000090a097210 */ /* 0x040fe40007ffe0ff */
[C---:B------:R-:W-:Y:S02]  /*0480*/  IADD3 R27, PT, PT, R10.reuse, R27, RZ ;  /* 0x0000001b0a1b7210 */ /* 0x040fe40007ffe0ff */
[----:B------:R-:W-:-:S02]  /*0490*/  IADD3 R29, PT, PT, R10, R29, RZ ;  /* 0x0000001d0a1d7210 */ /* 0x000fc40007ffe0ff */
[C---:B------:R-:W-:Y:S02]  /*04a0*/  IADD3 R26, PT, PT, R10.reuse, R26, RZ ;  /* 0x0000001a0a1a7210 */ /* 0x040fe40007ffe0ff */
[----:B------:R-:W-:Y:S01]  /*04b0*/  IADD3 R28, PT, PT, R10, R28, RZ ;  /* 0x0000001c0a1c7210 */ /* 0x000fe20007ffe0ff */
[----:B--2---:R-:W-:Y:S01]  /*04c0*/  IMAD R20, R21, R24, R18 ;  /* 0x0000001815147224 */ /* 0x004fe200078e0212 */
[----:B------:R-:W-:Y:S06]  /*04d0*/  @P1 BRA `(.L_x_2) ;  /* 0xfffffffc00481947 */ /* 0x000fec000383ffff */
.L_x_1:
[----:B------:R-:W-:Y:S05]  /*04e0*/  @!P0 BRA `(.L_x_0) ;  /* 0x00000004000c8947 */ /* 0x000fea0003800000 */
[----:B------:R-:W-:Y:S02]  /*04f0*/  ISETP.GE.U32.AND P1, PT, R4, 0x4, PT ;  /* 0x000000040400780c */ /* 0x000fe40003f26070 */
[----:B------:R-:W-:-:S04]  /*0500*/  LOP3.LUT R2, R0, 0x3, RZ, 0xc0, !PT ;  /* 0x0000000300027812 */ /* 0x000fc800078ec0ff */
[----:B------:R-:W-:-:S07]  /*0510*/  ISETP.NE.AND P0, PT, R2, RZ, PT ;  /* 0x000000ff0200720c */ /* 0x000fce0003f05270 */
[----:B------:R-:W-:Y:S06]  /*0520*/  @!P1 BRA `(.L_x_3) ;  /* 0x0000000000789947 */ /* 0x000fec0003800000 */
[----:B------:R-:W0:Y:S01]  /*0530*/  LDC.64 R16, c[0x0][0x380] ;  /* 0x0000e000ff107b82 */ /* 0x000e220000000a00 */
[----:B------:R-:W1:Y:S01]  /*0540*/  LDCU.64 UR6, c[0x0][0x380] ;  /* 0x00007000ff0677ac */ /* 0x000e620008000a00 */
[-C--:B------:R-:W-:Y:S01]  /*0550*/  IMAD R15, R7, R0.reuse, R3 ;  /* 0x00000000070f7224 */ /* 0x080fe200078e0203 */
[CC--:B------:R-:W-:Y:S02]  /*0560*/  IADD3 R11, PT, PT, R6.reuse, R7.reuse, RZ ;  /* 0x00000007060b7210 */ /* 0x0c0fe40007ffe0ff */
[----:B------:R-:W-:Y:S02]  /*0570*/  IADD3 R4, P1, PT, R6, R7, RZ ;  /* 0x0000000706047210 */ /* 0x000fe40007f3e0ff */
[----:B------:R-:W-:Y:S01]  /*0580*/  IADD3 R19, PT, PT, R15, R0, RZ ;  /* 0x000000000f137210 */ /* 0x000fe20007ffe0ff */
[----:B------:R-:W2:Y:S04]  /*0590*/  LDC.64 R8, c[0x0][0x388] ;  /* 0x0000e200ff087b82 */ /* 0x000ea80000000a00 */
[----:B------:R-:W-:-:S02]  /*05a0*/  IMAD.IADD R21, R19, 0x1, R0 ;  /* 0x0000000113157824 */ /* 0x000fc400078e0200 */
[----:B0-----:R-:W-:Y:S01]  /*05b0*/  IMAD.WIDE.U32 R16, R11, 0x4, R16 ;  /* 0x000000040b107825 */ /* 0x001fe200078e0010 */
[----:B------:R-:W-:Y:S02]  /*05c0*/  IADD3.X R11, PT, PT, RZ, RZ, RZ, P1, !PT ;  /* 0x000000ffff0b7210 */ /* 0x000fe40000ffe4ff */
[----:B-1----:R-:W-:-:S03]  /*05d0*/  LEA R10, P1, R4, UR6, 0x2 ;  /* 0x00000006040a7c11 */ /* 0x002fc6000f8210ff */
[----:B------:R-:W3:Y:S01]  /*05e0*/  LDG.E R17, desc[UR4][R16.64] ;  /* 0x0000000410117981 */ /* 0x000ee2000c1e1900 */
[----:B------:R-:W-:Y:S01]  /*05f0*/  LEA.HI.X R11, R4, UR7, R11, 0x2, P1 ;  /* 0x00000007040b7c11 */ /* 0x000fe200088f140b */
[----:B--2---:R-:W-:-:S04]  /*0600*/  IMAD.WIDE.U32 R14, R15, 0x4, R8 ;  /* 0x000000040f0e7825 */ /* 0x004fc800078e0008 */
[--C-:B------:R-:W-:Y:S01]  /*0610*/  IMAD.WIDE.U32 R12, R19, 0x4, R8.reuse ;  /* 0x00000004130c7825 */ /* 0x100fe200078e0008 */
[----:B------:R-:W2:Y:S03]  /*0620*/  LDG.E R4, desc[UR4][R10.64+0x4] ;  /* 0x000004040a047981 */ /* 0x000ea6000c1e1900 */
[C---:B------:R-:W-:Y:S01]  /*0630*/  IMAD.WIDE.U32 R18, R21.reuse, 0x4, R8 ;  /* 0x0000000415127825 */ /* 0x040fe200078e0008 */
[----:B------:R-:W3:Y:S01]  /*0640*/  LDG.E R14, desc[UR4][R14.64] ;  /* 0x000000040e0e7981 */ /* 0x000ee2000c1e1900 */
[----:B------:R-:W-:-:S03]  /*0650*/  IADD3 R21, PT, PT, R21, R0, RZ ;  /* 0x0000000015157210 */ /* 0x000fc60007ffe0ff */
[----:B------:R-:W2:Y:S02]  /*0660*/  LDG.E R12, desc[UR4][R12.64] ;  /* 0x000000040c0c7981 */ /* 0x000ea4000c1e1900 */
[----:B------:R-:W-:Y:S02]  /*0670*/  IMAD.WIDE.U32 R8, R21, 0x4, R8 ;  /* 0x0000000415087825 */ /* 0x000fe400078e0008 */
[----:B------:R-:W4:Y:S04]  /*0680*/  LDG.E R18, desc[UR4][R18.64] ;  /* 0x0000000412127981 */ /* 0x000f28000c1e1900 */
[----:B------:R-:W4:Y:S04]  /*0690*/  LDG.E R21, desc[UR4][R10.64+0x8] ;  /* 0x000008040a157981 */ /* 0x000f28000c1e1900 */
[----:B------:R-:W5:Y:S04]  /*06a0*/  LDG.E R23, desc[UR4][R10.64+0xc] ;  /* 0x00000c040a177981 */ /* 0x000f68000c1e1900 */
[----:B------:R-:W5:Y:S01]  /*06b0*/  LDG.E R8, desc[UR4][R8.64] ;  /* 0x0000000408087981 */ /* 0x000f62000c1e1900 */
[----:B------:R-:W-:Y:S01]  /*06c0*/  IADD3 R7, PT, PT, R7, 0x4, RZ ;  /* 0x0000000407077810 */ /* 0x000fe20007ffe0ff */
[----:B---3--:R-:W-:-:S04]  /*06d0*/  IMAD R17, R17, R14, R20 ;  /* 0x0000000e11117224 */ /* 0x008fc800078e0214 */
[----:B--2---:R-:W-:-:S04]  /*06e0*/  IMAD R4, R4, R12, R17 ;  /* 0x0000000c04047224 */ /* 0x004fc800078e0211 */
[----:B----4-:R-:W-:-:S04]  /*06f0*/  IMAD R4, R21, R18, R4 ;  /* 0x0000001215047224 */ /* 0x010fc800078e0204 */
[----:B-----5:R-:W-:-:S07]  /*0700*/  IMAD R20, R23, R8, R4 ;  /* 0x0000000817147224 */ /* 0x020fce00078e0204 */
.L_x_3:
[----:B------:R-:W-:Y:S05]  /*0710*/  @!P0 BRA `(.L_x_0) ;  /* 0x0000000000808947 */ /* 0x000fea0003800000 */
[----:B------:R-:W-:Y:S01]  /*0720*/  ISETP.NE.AND P1, PT, R2, 0x1, PT ;  /* 0x000000010200780c */ /* 0x000fe20003f25270 */
[----:B------:R-:W0:Y:S01]  /*0730*/  LDC.64 R18, c[0x0][0x380] ;  /* 0x0000e000ff127b82 */ /* 0x000e220000000a00 */
[----:B------:R-:W-:-:S04]  /*0740*/  LOP3.LUT R2, R0, 0x1, RZ, 0xc0, !PT ;  /* 0x0000000100027812 */ /* 0x000fc800078ec0ff */
[----:B------:R-:W-:-:S03]  /*0750*/  ISETP.NE.U32.AND P0, PT, R2, 0x1, PT ;  /* 0x000000010200780c */ /* 0x000fc60003f05070 */
[----:B------:R-:W1:Y:S04]  /*0760*/  LDC.64 R14, c[0x0][0x388] ;  /* 0x0000e200ff0e7b82 */ /* 0x000e680000000a00 */
[CC--:B------:R-:W-:Y:S01]  /*0770*/  @P1 IADD3 R17, PT, PT, R6.reuse, R7.reuse, RZ ;  /* 0x0000000706111210 */ /* 0x0c0fe20007ffe0ff */
[CC--:B------:R-:W-:Y:S01]  /*0780*/  @P1 IMAD R21, R7.reuse, R0.reuse, R3 ;  /* 0x0000000007151224 */ /* 0x0c0fe200078e0203 */
[----:B------:R-:W-:Y:S02]  /*0790*/  @P1 IADD3 R2, P2, PT, R6, R7, RZ ;  /* 0x0000000706021210 */ /* 0x000fe40007f5e0ff */
[----:B------:R-:W2:Y:S01]  /*07a0*/  @P1 LDC.64 R12, c[0x0][0x380] ;  /* 0x0000e000ff0c1b82 */ /* 0x000ea20000000a00 */
[----:B------:R-:W-:Y:S02]  /*07b0*/  @P1 IADD3 R7, PT, PT, R7, 0x2, RZ ;  /* 0x0000000207071810 */ /* 0x000fe40007ffe0ff */
[----:B------:R-:W-:-:S02]  /*07c0*/  @P1 IADD3 R23, PT, PT, R21, R0, RZ ;  /* 0x0000000015171210 */ /* 0x000fc40007ffe0ff */
[----:B------:R-:W-:-:S03]  /*07d0*/  @P1 IADD3.X R4, PT, PT, RZ, RZ, RZ, P2, !PT ;  /* 0x000000ffff041210 */ /* 0x000fc600017fe4ff */
[----:B------:R-:W3:Y:S01]  /*07e0*/  LDC.64 R8, c[0x0][0x380] ;  /* 0x0000e000ff087b82 */ /* 0x000ee20000000a00 */
[----:B0-----:R-:W-:-:S06]  /*07f0*/  @P1 IMAD.WIDE.U32 R18, R17, 0x4, R18 ;  /* 0x0000000411121825 */ /* 0x001fcc00078e0012 */
[----:B------:R-:W4:Y:S01]  /*0800*/  @P1 LDG.E R19, desc[UR4][R18.64] ;  /* 0x0000000412131981 */ /* 0x000f22000c1e1900 */
[----:B------:R-:W0:Y:S01]  /*0810*/  LDC.64 R10, c[0x0][0x388] ;  /* 0x0000e200ff0a7b82 */ /* 0x000e220000000a00 */
[----:B-1----:R-:W-:Y:S01]  /*0820*/  @P1 IMAD.WIDE.U32 R16, R21, 0x4, R14 ;  /* 0x0000000415101825 */ /* 0x002fe200078e000e */
[----:B------:R-:W-:-:S03]  /*0830*/  @!P0 IADD3 R21, PT, PT, R6, R7, RZ ;  /* 0x0000000706158210 */ /* 0x000fc60007ffe0ff */
[----:B------:R-:W-:Y:S02]  /*0840*/  @P1 IMAD.WIDE.U32 R14, R23, 0x4, R14 ;  /* 0x00000004170e1825 */ /* 0x000fe400078e000e */
[----:B------:R-:W4:Y:S01]  /*0850*/  @P1 LDG.E R16, desc[UR4][R16.64] ;  /* 0x0000000410101981 */ /* 0x000f22000c1e1900 */
[C---:B--2---:R-:W-:Y:S01]  /*0860*/  @P1 LEA R12, P2, R2.reuse, R12, 0x2 ;  /* 0x0000000c020c1211 */ /* 0x044fe200078410ff */
[----:B------:R-:W-:Y:S02]  /*0870*/  @!P0 IMAD R7, R7, R0, R3 ;  /* 0x0000000007078224 */ /* 0x000fe400078e0203 */
[----:B------:R-:W2:Y:S01]  /*0880*/  @P1 LDG.E R14, desc[UR4][R14.64] ;  /* 0x000000040e0e1981 */ /* 0x000ea2000c1e1900 */
[----:B------:R-:W-:Y:S01]  /*0890*/  @P1 LEA.HI.X R13, R2, R13, R4, 0x2, P2 ;  /* 0x0000000d020d1211 */ /* 0x000fe200010f1404 */
[----:B---3--:R-:W-:-:S04]  /*08a0*/  @!P0 IMAD.WIDE.U32 R8, R21, 0x4, R8 ;  /* 0x0000000415088825 */ /* 0x008fc800078e0008 */
[----:B------:R-:W2:Y:S04]  /*08b0*/  @P1 LDG.E R12, desc[UR4][R12.64+0x4] ;  /* 0x000004040c0c1981 */ /* 0x000ea8000c1e1900 */
[----:B------:R-:W3:Y:S01]  /*08c0*/  @!P0 LDG.E R9, desc[UR4][R8.64] ;  /* 0x0000000408098981 */ /* 0x000ee2000c1e1900 */
[----:B0-----:R-:W-:-:S06]  /*08d0*/  @!P0 IMAD.WIDE.U32 R10, R7, 0x4, R10 ;  /* 0x00000004070a8825 */ /* 0x001fcc00078e000a */
[----:B------:R-:W3:Y:S01]  /*08e0*/  @!P0 LDG.E R10, desc[UR4][R10.64] ;  /* 0x000000040a0a8981 */ /* 0x000ee2000c1e1900 */
[----:B----4-:R-:W-:-:S04]  /*08f0*/  @P1 IMAD R19, R19, R16, R20 ;  /* 0x0000001013131224 */ /* 0x010fc800078e0214 */
[----:B--2---:R-:W-:-:S04]  /*0900*/  @P1 IMAD R20, R12, R14, R19 ;  /* 0x0000000e0c141224 */ /* 0x004fc800078e0213 */
[----:B---3--:R-:W-:-:S07]  /*0910*/  @!P0 IMAD R20, R9, R10, R20 ;  /* 0x0000000a09148224 */ /* 0x008fce00078e0214 */
.L_x_0:
[----:B------:R-:W0:Y:S01]  /*0920*/  LDC.64 R6, c[0x0][0x390] ;  /* 0x0000e400ff067b82 */ /* 0x000e220000000a00 */
[----:B------:R-:W-:-:S04]  /*0930*/  IMAD R3, R5, R0, R3 ;  /* 0x0000000005037224 */ /* 0x000fc800078e0203 */
[----:B0-----:R-:W-:-:S05]  /*0940*/  IMAD.WIDE R2, R3, 0x4, R6 ;  /* 0x0000000403027825 */ /* 0x001fca00078e0206 */
[----:B------:R-:W-:Y:S01]  /*0950*/  STG.E desc[UR4][R2.64], R20 ;  /* 0x0000001402007986 */ /* 0x000fe2000c101904 */
[----:B------:R-:W-:Y:S05]  /*0960*/  EXIT ;  /* 0x000000000000794d */ /* 0x000fea0003800000 */
.L_x_4:
[----:B------:R-:W-:-:S00]  /*0970*/  BRA `(.L_x_4) ;  /* 0xfffffffc00fc7947 */ /* 0x000fc0000383ffff */
[----:B------:R-:W-:-:S00]  /*0980*/  NOP ;  /* 0x0000000000007918 */ /* 0x000fc00000000000 */
[----:B------:R-:W-:-:S00]  /*0990*/  NOP ;  /* 0x0000000000007918 */ /* 0x000fc00000000000 */
[----:B------:R-:W-:-:S00]  /*09a0*/  NOP ;  /* 0x0000000000007918 */ /* 0x000fc00000000000 */
[----:B------:R-:W-:-:S00]  /*09b0*/  NOP ;  /* 0x0000000000007918 */ /* 0x000fc00000000000 */
[----:B------:R-:W-:-:S00]  /*09c0*/  NOP ;  /* 0x0000000000007918 */ /* 0x000fc00000000000 */
[----:B------:R-:W-:-:S00]  /*09d0*/  NOP ;  /* 0x0000000000007918 */ /* 0x000fc00000000000 */
[----:B------:R-:W-:-:S00]  /*09e0*/  NOP ;  /* 0x0000000000007918 */ /* 0x000fc00000000000 */
[----:B------:R-:W-:-:S00]  /*09f0*/  NOP ;  /* 0x0000000000007918 */ /* 0x000fc00000000000 */
.L_x_5:


//--------------------- .nv.shared.reserved.0     --------------------------
	.section	.nv.shared.reserved.0,"aw",@nobits
	.weak		__nv_reservedSMEM_offset_0_alias
	.size		__nv_reservedSMEM_offset_0_alias, 0, 64
	.other		__nv_reservedSMEM_offset_0_alias,@"STO_CUDA_RESERVED_SHARED STV_DEFAULT"
__nv_reservedSMEM_offset_0_alias:
	.zero		0
	.zero		64


//--------------------- .nv.constant0._Z26MatrixMutilplicationKernelPiS_S_i --------------------------
	.section	.nv.constant0._Z26MatrixMutilplicationKernelPiS_S_i,"a",@progbits
	.sectionflags	@""
	.align	4
.nv.constant0._Z26MatrixMutilplicationKernelPiS_S_i:
	.zero		924


//--------------------- SYMBOLS --------------------------

	.type		.nv.reservedSmem.offset0,@object
	.size		.nv.reservedSmem.offset0,0x4
